//
// Generated by NVIDIA NVVM Compiler
//
// Compiler Build ID: CL-36424714
// Cuda compilation tools, release 13.0, V13.0.88
// Based on NVVM 20.0.0
//

.version 9.0
.target sm_100
.address_size 64

	// .globl	_Z10map_kernelPKfS0_Pfi

.visible .entry _Z10map_kernelPKfS0_Pfi(
	.param .u64 .ptr .align 1 _Z10map_kernelPKfS0_Pfi_param_0,
	.param .u64 .ptr .align 1 _Z10map_kernelPKfS0_Pfi_param_1,
	.param .u64 .ptr .align 1 _Z10map_kernelPKfS0_Pfi_param_2,
	.param .u32 _Z10map_kernelPKfS0_Pfi_param_3
)
{
	.reg .pred 	%p<2>;
	.reg .b32 	%r<6>;
	.reg .b32 	%f<4>;
	.reg .b64 	%rd<11>;

	ld.param.u64 	%rd1, [_Z10map_kernelPKfS0_Pfi_param_0];
	ld.param.u64 	%rd2, [_Z10map_kernelPKfS0_Pfi_param_1];
	ld.param.u64 	%rd3, [_Z10map_kernelPKfS0_Pfi_param_2];
	ld.param.u32 	%r2, [_Z10map_kernelPKfS0_Pfi_param_3];
	mov.u32 	%r3, %ctaid.x;
	mov.u32 	%r4, %ntid.x;
	mov.u32 	%r5, %tid.x;
	mad.lo.s32 	%r1, %r3, %r4, %r5;
	setp.ge.s32 	%p1, %r1, %r2;
	@%p1 bra 	$L__BB0_2;
	cvta.to.global.u64 	%rd4, %rd1;
	cvta.to.global.u64 	%rd5, %rd2;
	cvta.to.global.u64 	%rd6, %rd3;
	mul.wide.s32 	%rd7, %r1, 4;
	add.s64 	%rd8, %rd4, %rd7;
	ld.global.f32 	%f1, [%rd8];
	add.s64 	%rd9, %rd5, %rd7;
	ld.global.f32 	%f2, [%rd9];
	mul.f32 	%f3, %f1, %f2;
	add.s64 	%rd10, %rd6, %rd7;
	st.global.f32 	[%rd10], %f3;
$L__BB0_2:
	ret;

}
	// .globl	_Z19reduce_kernel_naivePKfPfi
.visible .entry _Z19reduce_kernel_naivePKfPfi(
	.param .u64 .ptr .align 1 _Z19reduce_kernel_naivePKfPfi_param_0,
	.param .u64 .ptr .align 1 _Z19reduce_kernel_naivePKfPfi_param_1,
	.param .u32 _Z19reduce_kernel_naivePKfPfi_param_2
)
{
	.reg .pred 	%p<2>;
	.reg .b32 	%r<6>;
	.reg .b32 	%f<3>;
	.reg .b64 	%rd<7>;

	ld.param.u64 	%rd1, [_Z19reduce_kernel_naivePKfPfi_param_0];
	ld.param.u64 	%rd2, [_Z19reduce_kernel_naivePKfPfi_param_1];
	ld.param.u32 	%r2, [_Z19reduce_kernel_naivePKfPfi_param_2];
	mov.u32 	%r3, %ctaid.x;
	mov.u32 	%r4, %ntid.x;
	mov.u32 	%r5, %tid.x;
	mad.lo.s32 	%r1, %r3, %r4, %r5;
	setp.ge.s32 	%p1, %r1, %r2;
	@%p1 bra 	$L__BB1_2;
	cvta.to.global.u64 	%rd3, %rd1;
	cvta.to.global.u64 	%rd4, %rd2;
	mul.wide.s32 	%rd5, %r1, 4;
	add.s64 	%rd6, %rd3, %rd5;
	ld.global.f32 	%f1, [%rd6];
	atom.global.add.f32 	%f2, [%rd4], %f1;
$L__BB1_2:
	ret;

}
	// .globl	_Z21mapreduce_fused_naivePKfS0_Pfi
.visible .entry _Z21mapreduce_fused_naivePKfS0_Pfi(
	.param .u64 .ptr .align 1 _Z21mapreduce_fused_naivePKfS0_Pfi_param_0,
	.param .u64 .ptr .align 1 _Z21mapreduce_fused_naivePKfS0_Pfi_param_1,
	.param .u64 .ptr .align 1 _Z21mapreduce_fused_naivePKfS0_Pfi_param_2,
	.param .u32 _Z21mapreduce_fused_naivePKfS0_Pfi_param_3
)
{
	.reg .pred 	%p<2>;
	.reg .b32 	%r<6>;
	.reg .b32 	%f<5>;
	.reg .b64 	%rd<10>;

	ld.param.u64 	%rd1, [_Z21mapreduce_fused_naivePKfS0_Pfi_param_0];
	ld.param.u64 	%rd2, [_Z21mapreduce_fused_naivePKfS0_Pfi_param_1];
	ld.param.u64 	%rd3, [_Z21mapreduce_fused_naivePKfS0_Pfi_param_2];
	ld.param.u32 	%r2, [_Z21mapreduce_fused_naivePKfS0_Pfi_param_3];
	mov.u32 	%r3, %ctaid.x;
	mov.u32 	%r4, %ntid.x;
	mov.u32 	%r5, %tid.x;
	mad.lo.s32 	%r1, %r3, %r4, %r5;
	setp.ge.s32 	%p1, %r1, %r2;
	@%p1 bra 	$L__BB2_2;
	cvta.to.global.u64 	%rd4, %rd1;
	cvta.to.global.u64 	%rd5, %rd2;
	cvta.to.global.u64 	%rd6, %rd3;
	mul.wide.s32 	%rd7, %r1, 4;
	add.s64 	%rd8, %rd4, %rd7;
	ld.global.f32 	%f1, [%rd8];
	add.s64 	%rd9, %rd5, %rd7;
	ld.global.f32 	%f2, [%rd9];
	mul.f32 	%f3, %f1, %f2;
	atom.global.add.f32 	%f4, [%rd6], %f3;
$L__BB2_2:
	ret;

}


// ===== COMPILED SASS (sm_100) =====

	.target	sm_100

	.elftype	@"ET_EXEC"


//--------------------- .note.nv.tkinfo           --------------------------
	.section	.note.nv.tkinfo,"",@"SHT_NOTE"
	.sectionflags	@"SHF_NOTE_NV_TKINFO"
	.tkinfo
        /*0018*/ 	.word	0x00000002
        /*0030*/ 	.string	""
        /*0030*/ 	.string	"ptxas"
        /*0030*/ 	.string	"Cuda compilation tools, release 13.0, V13.0.88"
        /*0030*/ 	.string	"Build cuda_13.0.r13.0/compiler.36424714_0"
        /*0030*/ 	.string	"-arch sm_100 -m 64 "



//--------------------- .note.nv.cuinfo           --------------------------
	.section	.note.nv.cuinfo,"",@"SHT_NOTE"
	.sectionflags	@"SHF_NOTE_NV_CUINFO"
        /*0018*/ 	.short	0x0002
        /*001a*/ 	.short	0x0064
        /*001c*/ 	.short	0x0082
	.zero		2


//--------------------- .nv.info                  --------------------------
	.section	.nv.info,"",@"SHT_CUDA_INFO"
	.align	4


	//----- nvinfo : EIATTR_REGCOUNT
	.align		4
        /*0000*/ 	.byte	0x04, 0x2f
        /*0002*/ 	.short	(.L_1 - .L_0)
	.align		4
.L_0:
        /*0004*/ 	.word	index@(_Z10map_kernelPKfS0_Pfi)
        /*0008*/ 	.word	0x0000000c


	//----- nvinfo : EIATTR_FRAME_SIZE
	.align		4
.L_1:
        /*000c*/ 	.byte	0x04, 0x11
        /*000e*/ 	.short	(.L_3 - .L_2)
	.align		4
.L_2:
        /*0010*/ 	.word	index@(_Z10map_kernelPKfS0_Pfi)
        /*0014*/ 	.word	0x00000000


	//----- nvinfo : EIATTR_REGCOUNT
	.align		4
.L_3:
        /*0018*/ 	.byte	0x04, 0x2f
        /*001a*/ 	.short	(.L_5 - .L_4)
	.align		4
.L_4:
        /*001c*/ 	.word	index@(_Z19reduce_kernel_naivePKfPfi)
        /*0020*/ 	.word	0x00000008


	//----- nvinfo : EIATTR_FRAME_SIZE
	.align		4
.L_5:
        /*0024*/ 	.byte	0x04, 0x11
        /*0026*/ 	.short	(.L_7 - .L_6)
	.align		4
.L_6:
        /*0028*/ 	.word	index@(_Z19reduce_kernel_naivePKfPfi)
        /*002c*/ 	.word	0x00000000


	//----- nvinfo : EIATTR_REGCOUNT
	.align		4
.L_7:
        /*0030*/ 	.byte	0x04, 0x2f
        /*0032*/ 	.short	(.L_9 - .L_8)
	.align		4
.L_8:
        /*0034*/ 	.word	index@(_Z21mapreduce_fused_naivePKfS0_Pfi)
        /*0038*/ 	.word	0x0000000c


	//----- nvinfo : EIATTR_FRAME_SIZE
	.align		4
.L_9:
        /*003c*/ 	.byte	0x04, 0x11
        /*003e*/ 	.short	(.L_11 - .L_10)
	.align		4
.L_10:
        /*0040*/ 	.word	index@(_Z21mapreduce_fused_naivePKfS0_Pfi)
        /*0044*/ 	.word	0x00000000


	//----- nvinfo : EIATTR_MIN_STACK_SIZE
	.align		4
.L_11:
        /*0048*/ 	.byte	0x04, 0x12
        /*004a*/ 	.short	(.L_13 - .L_12)
	.align		4
.L_12:
        /*004c*/ 	.word	index@(_Z21mapreduce_fused_naivePKfS0_Pfi)
        /*0050*/ 	.word	0x00000000


	//----- nvinfo : EIATTR_MIN_STACK_SIZE
	.align		4
.L_13:
        /*0054*/ 	.byte	0x04, 0x12
        /*0056*/ 	.short	(.L_15 - .L_14)
	.align		4
.L_14:
        /*0058*/ 	.word	index@(_Z19reduce_kernel_naivePKfPfi)
        /*005c*/ 	.word	0x00000000


	//----- nvinfo : EIATTR_MIN_STACK_SIZE
	.align		4
.L_15:
        /*0060*/ 	.byte	0x04, 0x12
        /*0062*/ 	.short	(.L_17 - .L_16)
	.align		4
.L_16:
        /*0064*/ 	.word	index@(_Z10map_kernelPKfS0_Pfi)
        /*0068*/ 	.word	0x00000000
.L_17:


//--------------------- .nv.compat                --------------------------
	.section	.nv.compat,"",@"SHT_CUDA_COMPAT_INFO"
	.align	4
        /*0000*/ 	.byte	0x02, 0x09, 0x00, 0x00, 0x02, 0x02, 0x01, 0x00, 0x02, 0x05, 0x05, 0x00, 0x03, 0x07, 0x01, 0x01
        /*0010*/ 	.byte	0x02, 0x03, 0x00, 0x00, 0x02, 0x06, 0x01, 0x00, 0x04, 0x0b, 0x08, 0x00, 0x09, 0x00, 0x00, 0x00
        /*0020*/ 	.byte	0x00, 0x00, 0x00, 0x00


//--------------------- .nv.info._Z21mapreduce_fused_naivePKfS0_Pfi --------------------------
	.section	.nv.info._Z21mapreduce_fused_naivePKfS0_Pfi,"",@"SHT_CUDA_INFO"
	.sectionflags	@""
	.align	4


	//----- nvinfo : EIATTR_CUDA_API_VERSION
	.align		4
        /*0000*/ 	.byte	0x04, 0x37
        /*0002*/ 	.short	(.L_19 - .L_18)
.L_18:
        /*0004*/ 	.word	0x00000082


	//----- nvinfo : EIATTR_KPARAM_INFO
	.align		4
.L_19:
        /*0008*/ 	.byte	0x04, 0x17
        /*000a*/ 	.short	(.L_21 - .L_20)
.L_20:
        /*000c*/ 	.word	0x00000000
        /*0010*/ 	.short	0x0003
        /*0012*/ 	.short	0x0018
        /*0014*/ 	.byte	0x00, 0xf0, 0x11, 0x00


	//----- nvinfo : EIATTR_KPARAM_INFO
	.align		4
.L_21:
        /*0018*/ 	.byte	0x04, 0x17
        /*001a*/ 	.short	(.L_23 - .L_22)
.L_22:
        /*001c*/ 	.word	0x00000000
        /*0020*/ 	.short	0x0002
        /*0022*/ 	.short	0x0010
        /*0024*/ 	.byte	0x00, 0xf5, 0x21, 0x00


	//----- nvinfo : EIATTR_KPARAM_INFO
	.align		4
.L_23:
        /*0028*/ 	.byte	0x04, 0x17
        /*002a*/ 	.short	(.L_25 - .L_24)
.L_24:
        /*002c*/ 	.word	0x00000000
        /*0030*/ 	.short	0x0001
        /*0032*/ 	.short	0x0008
        /*0034*/ 	.byte	0x00, 0xf5, 0x21, 0x00


	//----- nvinfo : EIATTR_KPARAM_INFO
	.align		4
.L_25:
        /*0038*/ 	.byte	0x04, 0x17
        /*003a*/ 	.short	(.L_27 - .L_26)
.L_26:
        /*003c*/ 	.word	0x00000000
        /*0040*/ 	.short	0x0000
        /*0042*/ 	.short	0x0000
        /*0044*/ 	.byte	0x00, 0xf5, 0x21, 0x00


	//----- nvinfo : EIATTR_SPARSE_MMA_MASK
	.align		4
.L_27:
        /*0048*/ 	.byte	0x03, 0x50
        /*004a*/ 	.short	0x0000


	//----- nvinfo : EIATTR_MAXREG_COUNT
	.align		4
        /*004c*/ 	.byte	0x03, 0x1b
        /*004e*/ 	.short	0x00ff


	//----- nvinfo : EIATTR_MERCURY_ISA_VERSION
	.align		4
        /*0050*/ 	.byte	0x03, 0x5f
        /*0052*/ 	.short	0x0101


	//----- nvinfo : EIATTR_VRC_CTA_INIT_COUNT
	.align		4
        /*0054*/ 	.byte	0x02, 0x4a
	.zero		1
	.zero		1


	//----- nvinfo : EIATTR_EXIT_INSTR_OFFSETS
	.align		4
        /*0058*/ 	.byte	0x04, 0x1c
        /*005a*/ 	.short	(.L_29 - .L_28)


	//   ....[0]....
.L_28:
        /*005c*/ 	.word	0x00000070


	//   ....[1]....
        /*0060*/ 	.word	0x00000120


	//----- nvinfo : EIATTR_CBANK_PARAM_SIZE
	.align		4
.L_29:
        /*0064*/ 	.byte	0x03, 0x19
        /*0066*/ 	.short	0x001c


	//----- nvinfo : EIATTR_PARAM_CBANK
	.align		4
        /*0068*/ 	.byte	0x04, 0x0a
        /*006a*/ 	.short	(.L_31 - .L_30)
	.align		4
.L_30:
        /*006c*/ 	.word	index@(.nv.constant0._Z21mapreduce_fused_naivePKfS0_Pfi)
        /*0070*/ 	.short	0x0380
        /*0072*/ 	.short	0x001c


	//----- nvinfo : EIATTR_SW_WAR
	.align		4
.L_31:
        /*0074*/ 	.byte	0x04, 0x36
        /*0076*/ 	.short	(.L_33 - .L_32)
.L_32:
        /*0078*/ 	.word	0x00000008
.L_33:


//--------------------- .nv.info._Z19reduce_kernel_naivePKfPfi --------------------------
	.section	.nv.info._Z19reduce_kernel_naivePKfPfi,"",@"SHT_CUDA_INFO"
	.sectionflags	@""
	.align	4


	//----- nvinfo : EIATTR_CUDA_API_VERSION
	.align		4
        /*0000*/ 	.byte	0x04, 0x37
        /*0002*/ 	.short	(.L_35 - .L_34)
.L_34:
        /*0004*/ 	.word	0x00000082


	//----- nvinfo : EIATTR_KPARAM_INFO
	.align		4
.L_35:
        /*0008*/ 	.byte	0x04, 0x17
        /*000a*/ 	.short	(.L_37 - .L_36)
.L_36:
        /*000c*/ 	.word	0x00000000
        /*0010*/ 	.short	0x0002
        /*0012*/ 	.short	0x0010
        /*0014*/ 	.byte	0x00, 0xf0, 0x11, 0x00


	//----- nvinfo : EIATTR_KPARAM_INFO
	.align		4
.L_37:
        /*0018*/ 	.byte	0x04, 0x17
        /*001a*/ 	.short	(.L_39 - .L_38)
.L_38:
        /*001c*/ 	.word	0x00000000
        /*0020*/ 	.short	0x0001
        /*0022*/ 	.short	0x0008
        /*0024*/ 	.byte	0x00, 0xf5, 0x21, 0x00


	//----- nvinfo : EIATTR_KPARAM_INFO
	.align		4
.L_39:
        /*0028*/ 	.byte	0x04, 0x17
        /*002a*/ 	.short	(.L_41 - .L_40)
.L_40:
        /*002c*/ 	.word	0x00000000
        /*0030*/ 	.short	0x0000
        /*0032*/ 	.short	0x0000
        /*0034*/ 	.byte	0x00, 0xf5, 0x21, 0x00


	//----- nvinfo : EIATTR_SPARSE_MMA_MASK
	.align		4
.L_41:
        /*0038*/ 	.byte	0x03, 0x50
        /*003a*/ 	.short	0x0000


	//----- nvinfo : EIATTR_MAXREG_COUNT
	.align		4
        /*003c*/ 	.byte	0x03, 0x1b
        /*003e*/ 	.short	0x00ff


	//----- nvinfo : EIATTR_MERCURY_ISA_VERSION
	.align		4
        /*0040*/ 	.byte	0x03, 0x5f
        /*0042*/ 	.short	0x0101


	//----- nvinfo : EIATTR_VRC_CTA_INIT_COUNT
	.align		4
        /*0044*/ 	.byte	0x02, 0x4a
	.zero		1
	.zero		1


	//----- nvinfo : EIATTR_EXIT_INSTR_OFFSETS
	.align		4
        /*0048*/ 	.byte	0x04, 0x1c
        /*004a*/ 	.short	(.L_43 - .L_42)


	//   ....[0]....
.L_42:
        /*004c*/ 	.word	0x00000070


	//   ....[1]....
        /*0050*/ 	.word	0x000000e0


	//----- nvinfo : EIATTR_CBANK_PARAM_SIZE
	.align		4
.L_43:
        /*0054*/ 	.byte	0x03, 0x19
        /*0056*/ 	.short	0x0014


	//----- nvinfo : EIATTR_PARAM_CBANK
	.align		4
        /*0058*/ 	.byte	0x04, 0x0a
        /*005a*/ 	.short	(.L_45 - .L_44)
	.align		4
.L_44:
        /*005c*/ 	.word	index@(.nv.constant0._Z19reduce_kernel_naivePKfPfi)
        /*0060*/ 	.short	0x0380
        /*0062*/ 	.short	0x0014


	//----- nvinfo : EIATTR_SW_WAR
	.align		4
.L_45:
        /*0064*/ 	.byte	0x04, 0x36
        /*0066*/ 	.short	(.L_47 - .L_46)
.L_46:
        /*0068*/ 	.word	0x00000008
.L_47:


//--------------------- .nv.info._Z10map_kernelPKfS0_Pfi --------------------------
	.section	.nv.info._Z10map_kernelPKfS0_Pfi,"",@"SHT_CUDA_INFO"
	.sectionflags	@""
	.align	4


	//----- nvinfo : EIATTR_CUDA_API_VERSION
	.align		4
        /*0000*/ 	.byte	0x04, 0x37
        /*0002*/ 	.short	(.L_49 - .L_48)
.L_48:
        /*0004*/ 	.word	0x00000082


	//----- nvinfo : EIATTR_KPARAM_INFO
	.align		4
.L_49:
        /*0008*/ 	.byte	0x04, 0x17
        /*000a*/ 	.short	(.L_51 - .L_50)
.L_50:
        /*000c*/ 	.word	0x00000000
        /*0010*/ 	.short	0x0003
        /*0012*/ 	.short	0x0018
        /*0014*/ 	.byte	0x00, 0xf0, 0x11, 0x00


	//----- nvinfo : EIATTR_KPARAM_INFO
	.align		4
.L_51:
        /*0018*/ 	.byte	0x04, 0x17
        /*001a*/ 	.short	(.L_53 - .L_52)
.L_52:
        /*001c*/ 	.word	0x00000000
        /*0020*/ 	.short	0x0002
        /*0022*/ 	.short	0x0010
        /*0024*/ 	.byte	0x00, 0xf5, 0x21, 0x00


	//----- nvinfo : EIATTR_KPARAM_INFO
	.align		4
.L_53:
        /*0028*/ 	.byte	0x04, 0x17
        /*002a*/ 	.short	(.L_55 - .L_54)
.L_54:
        /*002c*/ 	.word	0x00000000
        /*0030*/ 	.short	0x0001
        /*0032*/ 	.short	0x0008
        /*0034*/ 	.byte	0x00, 0xf5, 0x21, 0x00


	//----- nvinfo : EIATTR_KPARAM_INFO
	.align		4
.L_55:
        /*0038*/ 	.byte	0x04, 0x17
        /*003a*/ 	.short	(.L_57 - .L_56)
.L_56:
        /*003c*/ 	.word	0x00000000
        /*0040*/ 	.short	0x0000
        /*0042*/ 	.short	0x0000
        /*0044*/ 	.byte	0x00, 0xf5, 0x21, 0x00


	//----- nvinfo : EIATTR_SPARSE_MMA_MASK
	.align		4
.L_57:
        /*0048*/ 	.byte	0x03, 0x50
        /*004a*/ 	.short	0x0000


	//----- nvinfo : EIATTR_MAXREG_COUNT
	.align		4
        /*004c*/ 	.byte	0x03, 0x1b
        /*004e*/ 	.short	0x00ff


	//----- nvinfo : EIATTR_MERCURY_ISA_VERSION
	.align		4
        /*0050*/ 	.byte	0x03, 0x5f
        /*0052*/ 	.short	0x0101


	//----- nvinfo : EIATTR_VRC_CTA_INIT_COUNT
	.align		4
        /*0054*/ 	.byte	0x02, 0x4a
	.zero		1
	.zero		1


	//----- nvinfo : EIATTR_EXIT_INSTR_OFFSETS
	.align		4
        /*0058*/ 	.byte	0x04, 0x1c
        /*005a*/ 	.short	(.L_59 - .L_58)


	//   ....[0]....
.L_58:
        /*005c*/ 	.word	0x00000070


	//   ....[1]....
        /*0060*/ 	.word	0x00000130


	//----- nvinfo : EIATTR_CBANK_PARAM_SIZE
	.align		4
.L_59:
        /*0064*/ 	.byte	0x03, 0x19
        /*0066*/ 	.short	0x001c


	//----- nvinfo : EIATTR_PARAM_CBANK
	.align		4
        /*0068*/ 	.byte	0x04, 0x0a
        /*006a*/ 	.short	(.L_61 - .L_60)
	.align		4
.L_60:
        /*006c*/ 	.word	index@(.nv.constant0._Z10map_kernelPKfS0_Pfi)
        /*0070*/ 	.short	0x0380
        /*0072*/ 	.short	0x001c


	//----- nvinfo : EIATTR_SW_WAR
	.align		4
.L_61:
        /*0074*/ 	.byte	0x04, 0x36
        /*0076*/ 	.short	(.L_63 - .L_62)
.L_62:
        /*0078*/ 	.word	0x00000008
.L_63:


//--------------------- .nv.callgraph             --------------------------
	.section	.nv.callgraph,"",@"SHT_CUDA_CALLGRAPH"
	.align	4
	.sectionentsize	8
	.align		4
        /*0000*/ 	.word	0x00000000
	.align		4
        /*0004*/ 	.word	0xffffffff
	.align		4
        /*0008*/ 	.word	0x00000000
	.align		4
        /*000c*/ 	.word	0xfffffffe
	.align		4
        /*0010*/ 	.word	0x00000000
	.align		4
        /*0014*/ 	.word	0xfffffffd
	.align		4
        /*0018*/ 	.word	0x00000000
	.align		4
        /*001c*/ 	.word	0xfffffffc


//--------------------- .text._Z21mapreduce_fused_naivePKfS0_Pfi --------------------------
	.section	.text._Z21mapreduce_fused_naivePKfS0_Pfi,"ax",@progbits
	.align	128
        .global         _Z21mapreduce_fused_naivePKfS0_Pfi
        .type           _Z21mapreduce_fused_naivePKfS0_Pfi,@function
        .size           _Z21mapreduce_fused_naivePKfS0_Pfi,(.L_x_3 - _Z21mapreduce_fused_naivePKfS0_Pfi)
        .other          _Z21mapreduce_fused_naivePKfS0_Pfi,@"STO_CUDA_ENTRY STV_DEFAULT"
_Z21mapreduce_fused_naivePKfS0_Pfi:
.text._Z21mapreduce_fused_naivePKfS0_Pfi:
[----:B------:R-:W-:Y:S01]  /*0000*/  LDC R1, c[0x0][0x37c] ;  /* 0x0000df00ff017b82 */ /* 0x000fe20000000800 */
[----:B------:R-:W0:Y:S07]  /*0010*/  S2R R0, SR_TID.X ;  /* 0x0000000000007919 */ /* 0x000e2e0000002100 */
[----:B------:R-:W0:Y:S01]  /*0020*/  S2UR UR4, SR_CTAID.X ;  /* 0x00000000000479c3 */ /* 0x000e220000002500 */
[----:B------:R-:W1:Y:S07]  /*0030*/  LDCU UR5, c[0x0][0x398] ;  /* 0x00007300ff0577ac */ /* 0x000e6e0008000800 */
[----:B------:R-:W0:Y:S02]  /*0040*/  LDC R7, c[0x0][0x360] ;  /* 0x0000d800ff077b82 */ /* 0x000e240000000800 */
[----:B0-----:R-:W-:-:S05]  /*0050*/  IMAD R7, R7, UR4, R0 ;  /* 0x0000000407077c24 */ /* 0x001fca000f8e0200 */
[----:B-1----:R-:W-:-:S13]  /*0060*/  ISETP.GE.AND P0, PT, R7, UR5, PT ;  /* 0x0000000507007c0c */ /* 0x002fda000bf06270 */
[----:B------:R-:W-:Y:S05]  /*0070*/  @P0 EXIT ;  /* 0x000000000000094d */ /* 0x000fea0003800000 */
[----:B------:R-:W0:Y:S01]  /*0080*/  LDC.64 R2, c[0x0][0x380] ;  /* 0x0000e000ff027b82 */ /* 0x000e220000000a00 */
[----:B------:R-:W1:Y:S07]  /*0090*/  LDCU.64 UR4, c[0x0][0x358] ;  /* 0x00006b00ff0477ac */ /* 0x000e6e0008000a00 */
[----:B------:R-:W2:Y:S01]  /*00a0*/  LDC.64 R4, c[0x0][0x388] ;  /* 0x0000e200ff047b82 */ /* 0x000ea20000000a00 */
[----:B0-----:R-:W-:-:S06]  /*00b0*/  IMAD.WIDE R2, R7, 0x4, R2 ;  /* 0x0000000407027825 */ /* 0x001fcc00078e0202 */
[----:B-1----:R-:W3:Y:S01]  /*00c0*/  LDG.E R2, desc[UR4][R2.64] ;  /* 0x0000000402027981 */ /* 0x002ee2000c1e1900 */
[----:B--2---:R-:W-:-:S06]  /*00d0*/  IMAD.WIDE R4, R7, 0x4, R4 ;  /* 0x0000000407047825 */ /* 0x004fcc00078e0204 */
[----:B------:R-:W3:Y:S01]  /*00e0*/  LDG.E R5, desc[UR4][R4.64] ;  /* 0x0000000404057981 */ /* 0x000ee2000c1e1900 */
[----:B------:R-:W0:Y:S01]  /*00f0*/  LDC.64 R6, c[0x0][0x390] ;  /* 0x0000e400ff067b82 */ /* 0x000e220000000a00 */
[----:B---3--:R-:W-:-:S05]  /*0100*/  FMUL R9, R2, R5 ;  /* 0x0000000502097220 */ /* 0x008fca0000400000 */
[----:B0-----:R-:W-:Y:S01]  /*0110*/  REDG.E.ADD.F32.FTZ.RN.STRONG.GPU desc[UR4][R6.64], R9 ;  /* 0x00000009060079a6 */ /* 0x001fe2000c12f304 */
[----:B------:R-:W-:Y:S05]  /*0120*/  EXIT ;  /* 0x000000000000794d */ /* 0x000fea0003800000 */
.L_x_0:
[----:B------:R-:W-:-:S00]  /*0130*/  BRA `(.L_x_0) ;  /* 0xfffffffc00fc7947 */ /* 0x000fc0000383ffff */
[----:B------:R-:W-:-:S00]  /*0140*/  NOP ;  /* 0x0000000000007918 */ /* 0x000fc00000000000 */
        /* <DEDUP_REMOVED lines=11> */
.L_x_3:


//--------------------- .text._Z19reduce_kernel_naivePKfPfi --------------------------
	.section	.text._Z19reduce_kernel_naivePKfPfi,"ax",@progbits
	.align	128
        .global         _Z19reduce_kernel_naivePKfPfi
        .type           _Z19reduce_kernel_naivePKfPfi,@function
        .size           _Z19reduce_kernel_naivePKfPfi,(.L_x_4 - _Z19reduce_kernel_naivePKfPfi)
        .other          _Z19reduce_kernel_naivePKfPfi,@"STO_CUDA_ENTRY STV_DEFAULT"
_Z19reduce_kernel_naivePKfPfi:
.text._Z19reduce_kernel_naivePKfPfi:
        /* <DEDUP_REMOVED lines=9> */
[----:B------:R-:W1:Y:S01]  /*0090*/  LDCU.64 UR4, c[0x0][0x358] ;  /* 0x00006b00ff0477ac */ /* 0x000e620008000a00 */
[----:B0-----:R-:W-:-:S06]  /*00a0*/  IMAD.WIDE R2, R5, 0x4, R2 ;  /* 0x0000000405027825 */ /* 0x001fcc00078e0202 */
[----:B-1----:R-:W2:Y:S01]  /*00b0*/  LDG.E R3, desc[UR4][R2.64] ;  /* 0x0000000402037981 */ /* 0x002ea2000c1e1900 */
[----:B------:R-:W2:Y:S03]  /*00c0*/  LDC.64 R4, c[0x0][0x388] ;  /* 0x0000e200ff047b82 */ /* 0x000ea60000000a00 */
[----:B--2---:R-:W-:Y:S01]  /*00d0*/  REDG.E.ADD.F32.FTZ.RN.STRONG.GPU desc[UR4][R4.64], R3 ;  /* 0x00000003040079a6 */ /* 0x004fe2000c12f304 */
[----:B------:R-:W-:Y:S05]  /*00e0*/  EXIT ;  /* 0x000000000000794d */ /* 0x000fea0003800000 */
.L_x_1:
        /* <DEDUP_REMOVED lines=9> */
.L_x_4:


//--------------------- .text._Z10map_kernelPKfS0_Pfi --------------------------
	.section	.text._Z10map_kernelPKfS0_Pfi,"ax",@progbits
	.align	128
        .global         _Z10map_kernelPKfS0_Pfi
        .type           _Z10map_kernelPKfS0_Pfi,@function
        .size           _Z10map_kernelPKfS0_Pfi,(.L_x_5 - _Z10map_kernelPKfS0_Pfi)
        .other          _Z10map_kernelPKfS0_Pfi,@"STO_CUDA_ENTRY STV_DEFAULT"
_Z10map_kernelPKfS0_Pfi:
.text._Z10map_kernelPKfS0_Pfi:
        /* <DEDUP_REMOVED lines=10> */
[----:B------:R-:W2:Y:S08]  /*00a0*/  LDC.64 R4, c[0x0][0x388] ;  /* 0x0000e200ff047b82 */ /* 0x000eb00000000a00 */
[----:B------:R-:W3:Y:S01]  /*00b0*/  LDC.64 R6, c[0x0][0x390] ;  /* 0x0000e400ff067b82 */ /* 0x000ee20000000a00 */
[----:B0-----:R-:W-:-:S06]  /*00c0*/  IMAD.WIDE R2, R9, 0x4, R2 ;  /* 0x0000000409027825 */ /* 0x001fcc00078e0202 */
[----:B-1----:R-:W4:Y:S01]  /*00d0*/  LDG.E R2, desc[UR4][R2.64] ;  /* 0x0000000402027981 */ /* 0x002f22000c1e1900 */
[----:B--2---:R-:W-:-:S06]  /*00e0*/  IMAD.WIDE R4, R9, 0x4, R4 ;  /* 0x0000000409047825 */ /* 0x004fcc00078e0204 */
[----:B------:R-:W4:Y:S01]  /*00f0*/  LDG.E R5, desc[UR4][R4.64] ;  /* 0x0000000404057981 */ /* 0x000f22000c1e1900 */
[----:B---3--:R-:W-:-:S04]  /*0100*/  IMAD.WIDE R6, R9, 0x4, R6 ;  /* 0x0000000409067825 */ /* 0x008fc800078e0206 */
[----:B----4-:R-:W-:-:S05]  /*0110*/  FMUL R9, R2, R5 ;  /* 0x0000000502097220 */ /* 0x010fca0000400000 */
[----:B------:R-:W-:Y:S01]  /*0120*/  STG.E desc[UR4][R6.64], R9 ;  /* 0x0000000906007986 */ /* 0x000fe2000c101904 */
[----:B------:R-:W-:Y:S05]  /*0130*/  EXIT ;  /* 0x000000000000794d */ /* 0x000fea0003800000 */
.L_x_2:
        /* <DEDUP_REMOVED lines=12> */
.L_x_5:


//--------------------- .nv.shared.reserved.0     --------------------------
	.section	.nv.shared.reserved.0,"aw",@nobits
	.weak		__nv_reservedSMEM_offset_0_alias
	.size		__nv_reservedSMEM_offset_0_alias, 0, 64
	.other		__nv_reservedSMEM_offset_0_alias,@"STO_CUDA_RESERVED_SHARED STV_DEFAULT"
__nv_reservedSMEM_offset_0_alias:
	.zero		0
	.zero		64


//--------------------- .nv.constant0._Z21mapreduce_fused_naivePKfS0_Pfi --------------------------
	.section	.nv.constant0._Z21mapreduce_fused_naivePKfS0_Pfi,"a",@progbits
	.sectionflags	@""
	.align	4
.nv.constant0._Z21mapreduce_fused_naivePKfS0_Pfi:
	.zero		924


//--------------------- .nv.constant0._Z19reduce_kernel_naivePKfPfi --------------------------
	.section	.nv.constant0._Z19reduce_kernel_naivePKfPfi,"a",@progbits
	.sectionflags	@""
	.align	4
.nv.constant0._Z19reduce_kernel_naivePKfPfi:
	.zero		916


//--------------------- .nv.constant0._Z10map_kernelPKfS0_Pfi --------------------------
	.section	.nv.constant0._Z10map_kernelPKfS0_Pfi,"a",@progbits
	.sectionflags	@""
	.align	4
.nv.constant0._Z10map_kernelPKfS0_Pfi:
	.zero		924


//--------------------- SYMBOLS --------------------------

	.type		.nv.reservedSmem.offset0,@object
	.size		.nv.reservedSmem.offset0,0x4
